//
// Generated by NVIDIA NVVM Compiler
//
// Compiler Build ID: CL-36424714
// Cuda compilation tools, release 13.0, V13.0.88
// Based on NVVM 20.0.0
//

.version 9.0
.target sm_100
.address_size 64

	// .globl	_Z13process_chunkPfi
.global .align 4 .b8 __cudart_i2opi_f[24] = {65, 144, 67, 60, 153, 149, 98, 219, 192, 221, 52, 245, 209, 87, 39, 252, 41, 21, 68, 78, 110, 131, 249, 162};

.visible .entry _Z13process_chunkPfi(
	.param .u64 .ptr .align 1 _Z13process_chunkPfi_param_0,
	.param .u32 _Z13process_chunkPfi_param_1
)
{
	.local .align 4 .b8 	__local_depot0[28];
	.reg .b64 	%SP;
	.reg .b64 	%SPL;
	.reg .pred 	%p<20>;
	.reg .b32 	%r<93>;
	.reg .b32 	%f<51>;
	.reg .b64 	%rd<42>;
	.reg .b64 	%fd<5>;

	mov.u64 	%SPL, __local_depot0;
	ld.param.u64 	%rd15, [_Z13process_chunkPfi_param_0];
	ld.param.u32 	%r35, [_Z13process_chunkPfi_param_1];
	add.u64 	%rd1, %SPL, 0;
	add.u64 	%rd2, %SPL, 0;
	mov.u32 	%r36, %ctaid.x;
	mov.u32 	%r1, %ntid.x;
	mov.u32 	%r37, %tid.x;
	mad.lo.s32 	%r83, %r36, %r1, %r37;
	setp.ge.s32 	%p1, %r83, %r35;
	@%p1 bra 	$L__BB0_21;
	mov.u32 	%r38, %nctaid.x;
	mul.lo.s32 	%r3, %r1, %r38;
	cvta.to.global.u64 	%rd3, %rd15;
	mov.u64 	%rd29, __cudart_i2opi_f;
$L__BB0_2:
	mul.wide.s32 	%rd18, %r83, 4;
	add.s64 	%rd4, %rd3, %rd18;
	ld.global.f32 	%f48, [%rd4];
	mov.b32 	%r84, 0;
$L__BB0_3:
	mul.f32 	%f13, %f48, 0f3F22F983;
	cvt.rni.s32.f32 	%r92, %f13;
	cvt.rn.f32.s32 	%f14, %r92;
	fma.rn.f32 	%f15, %f14, 0fBFC90FDA, %f48;
	fma.rn.f32 	%f16, %f14, 0fB3A22168, %f15;
	fma.rn.f32 	%f50, %f14, 0fA7C234C5, %f16;
	abs.f32 	%f4, %f48;
	setp.ltu.f32 	%p2, %f4, 0f47CE4780;
	mov.u32 	%r88, %r92;
	mov.f32 	%f49, %f50;
	@%p2 bra 	$L__BB0_11;
	setp.neu.f32 	%p3, %f4, 0f7F800000;
	@%p3 bra 	$L__BB0_6;
	mov.f32 	%f19, 0f00000000;
	mul.rn.f32 	%f49, %f48, %f19;
	mov.b32 	%r88, 0;
	bra.uni 	$L__BB0_11;
$L__BB0_6:
	mov.b32 	%r7, %f48;
	shl.b32 	%r41, %r7, 8;
	or.b32  	%r8, %r41, -2147483648;
	mov.b64 	%rd40, 0;
	mov.b32 	%r85, 0;
	mov.u64 	%rd38, %rd29;
	mov.u64 	%rd39, %rd2;
$L__BB0_7:
	.pragma "nounroll";
	ld.global.nc.u32 	%r42, [%rd38];
	mad.wide.u32 	%rd21, %r42, %r8, %rd40;
	shr.u64 	%rd40, %rd21, 32;
	st.local.u32 	[%rd39], %rd21;
	add.s32 	%r85, %r85, 1;
	add.s64 	%rd39, %rd39, 4;
	add.s64 	%rd38, %rd38, 4;
	setp.ne.s32 	%p4, %r85, 6;
	@%p4 bra 	$L__BB0_7;
	shr.u32 	%r43, %r7, 23;
	st.local.u32 	[%rd2+24], %rd40;
	and.b32  	%r11, %r43, 31;
	and.b32  	%r44, %r43, 224;
	add.s32 	%r45, %r44, -128;
	shr.u32 	%r46, %r45, 5;
	mul.wide.u32 	%rd22, %r46, 4;
	sub.s64 	%rd11, %rd2, %rd22;
	ld.local.u32 	%r86, [%rd11+24];
	ld.local.u32 	%r87, [%rd11+20];
	setp.eq.s32 	%p5, %r11, 0;
	@%p5 bra 	$L__BB0_10;
	shf.l.wrap.b32 	%r86, %r87, %r86, %r11;
	ld.local.u32 	%r47, [%rd11+16];
	shf.l.wrap.b32 	%r87, %r47, %r87, %r11;
$L__BB0_10:
	shr.u32 	%r48, %r86, 30;
	shf.l.wrap.b32 	%r49, %r87, %r86, 2;
	shl.b32 	%r50, %r87, 2;
	shr.u32 	%r51, %r49, 31;
	add.s32 	%r52, %r51, %r48;
	neg.s32 	%r53, %r52;
	setp.lt.s32 	%p6, %r7, 0;
	selp.b32 	%r88, %r53, %r52, %p6;
	xor.b32  	%r54, %r49, %r7;
	shr.s32 	%r55, %r49, 31;
	xor.b32  	%r56, %r55, %r49;
	xor.b32  	%r57, %r55, %r50;
	cvt.u64.u32 	%rd23, %r56;
	shl.b64 	%rd24, %rd23, 32;
	cvt.u64.u32 	%rd25, %r57;
	or.b64  	%rd26, %rd24, %rd25;
	cvt.rn.f64.s64 	%fd1, %rd26;
	mul.f64 	%fd2, %fd1, 0d3BF921FB54442D19;
	cvt.rn.f32.f64 	%f17, %fd2;
	neg.f32 	%f18, %f17;
	setp.lt.s32 	%p7, %r54, 0;
	selp.f32 	%f49, %f18, %f17, %p7;
$L__BB0_11:
	setp.ltu.f32 	%p8, %f4, 0f47CE4780;
	mul.rn.f32 	%f20, %f49, %f49;
	and.b32  	%r59, %r88, 1;
	setp.eq.b32 	%p9, %r59, 1;
	selp.f32 	%f21, 0f3F800000, %f49, %p9;
	fma.rn.f32 	%f22, %f20, %f21, 0f00000000;
	fma.rn.f32 	%f23, %f20, 0f37CBAC00, 0fBAB607ED;
	selp.f32 	%f24, %f23, 0fB94D4153, %p9;
	selp.f32 	%f25, 0f3D2AAABB, 0f3C0885E4, %p9;
	fma.rn.f32 	%f26, %f24, %f20, %f25;
	selp.f32 	%f27, 0fBEFFFFFF, 0fBE2AAAA8, %p9;
	fma.rn.f32 	%f28, %f26, %f20, %f27;
	fma.rn.f32 	%f29, %f28, %f22, %f21;
	and.b32  	%r60, %r88, 2;
	setp.eq.s32 	%p10, %r60, 0;
	mov.f32 	%f30, 0f00000000;
	sub.f32 	%f31, %f30, %f29;
	selp.f32 	%f8, %f29, %f31, %p10;
	@%p8 bra 	$L__BB0_19;
	setp.neu.f32 	%p11, %f4, 0f7F800000;
	@%p11 bra 	$L__BB0_14;
	mov.f32 	%f34, 0f00000000;
	mul.rn.f32 	%f50, %f48, %f34;
	mov.b32 	%r92, 0;
	bra.uni 	$L__BB0_19;
$L__BB0_14:
	mov.b32 	%r20, %f48;
	shl.b32 	%r62, %r20, 8;
	or.b32  	%r21, %r62, -2147483648;
	mov.b64 	%rd41, 0;
	mov.b32 	%r89, 0;
$L__BB0_15:
	.pragma "nounroll";
	mul.wide.u32 	%rd28, %r89, 4;
	add.s64 	%rd30, %rd29, %rd28;
	ld.global.nc.u32 	%r63, [%rd30];
	mad.wide.u32 	%rd31, %r63, %r21, %rd41;
	shr.u64 	%rd41, %rd31, 32;
	add.s64 	%rd32, %rd1, %rd28;
	st.local.u32 	[%rd32], %rd31;
	add.s32 	%r89, %r89, 1;
	setp.ne.s32 	%p12, %r89, 6;
	@%p12 bra 	$L__BB0_15;
	shr.u32 	%r64, %r20, 23;
	st.local.u32 	[%rd1+24], %rd41;
	and.b32  	%r24, %r64, 31;
	and.b32  	%r65, %r64, 224;
	add.s32 	%r66, %r65, -128;
	shr.u32 	%r67, %r66, 5;
	mul.wide.u32 	%rd33, %r67, 4;
	sub.s64 	%rd14, %rd1, %rd33;
	ld.local.u32 	%r90, [%rd14+24];
	ld.local.u32 	%r91, [%rd14+20];
	setp.eq.s32 	%p13, %r24, 0;
	@%p13 bra 	$L__BB0_18;
	shf.l.wrap.b32 	%r90, %r91, %r90, %r24;
	ld.local.u32 	%r68, [%rd14+16];
	shf.l.wrap.b32 	%r91, %r68, %r91, %r24;
$L__BB0_18:
	shr.u32 	%r69, %r90, 30;
	shf.l.wrap.b32 	%r70, %r91, %r90, 2;
	shl.b32 	%r71, %r91, 2;
	shr.u32 	%r72, %r70, 31;
	add.s32 	%r73, %r72, %r69;
	neg.s32 	%r74, %r73;
	setp.lt.s32 	%p14, %r20, 0;
	selp.b32 	%r92, %r74, %r73, %p14;
	xor.b32  	%r75, %r70, %r20;
	shr.s32 	%r76, %r70, 31;
	xor.b32  	%r77, %r76, %r70;
	xor.b32  	%r78, %r76, %r71;
	cvt.u64.u32 	%rd34, %r77;
	shl.b64 	%rd35, %rd34, 32;
	cvt.u64.u32 	%rd36, %r78;
	or.b64  	%rd37, %rd35, %rd36;
	cvt.rn.f64.s64 	%fd3, %rd37;
	mul.f64 	%fd4, %fd3, 0d3BF921FB54442D19;
	cvt.rn.f32.f64 	%f32, %fd4;
	neg.f32 	%f33, %f32;
	setp.lt.s32 	%p15, %r75, 0;
	selp.f32 	%f50, %f33, %f32, %p15;
$L__BB0_19:
	add.s32 	%r80, %r92, 1;
	mul.rn.f32 	%f35, %f50, %f50;
	and.b32  	%r81, %r92, 1;
	setp.eq.b32 	%p16, %r81, 1;
	selp.f32 	%f36, %f50, 0f3F800000, %p16;
	fma.rn.f32 	%f37, %f35, %f36, 0f00000000;
	fma.rn.f32 	%f38, %f35, 0f37CBAC00, 0fBAB607ED;
	selp.f32 	%f39, 0fB94D4153, %f38, %p16;
	selp.f32 	%f40, 0f3C0885E4, 0f3D2AAABB, %p16;
	fma.rn.f32 	%f41, %f39, %f35, %f40;
	selp.f32 	%f42, 0fBE2AAAA8, 0fBEFFFFFF, %p16;
	fma.rn.f32 	%f43, %f41, %f35, %f42;
	fma.rn.f32 	%f44, %f43, %f37, %f36;
	and.b32  	%r82, %r80, 2;
	setp.eq.s32 	%p17, %r82, 0;
	mov.f32 	%f45, 0f00000000;
	sub.f32 	%f46, %f45, %f44;
	selp.f32 	%f47, %f44, %f46, %p17;
	fma.rn.f32 	%f48, %f8, %f47, 0f3A83126F;
	add.s32 	%r84, %r84, 1;
	setp.ne.s32 	%p18, %r84, 100;
	@%p18 bra 	$L__BB0_3;
	st.global.f32 	[%rd4], %f48;
	add.s32 	%r83, %r83, %r3;
	setp.lt.s32 	%p19, %r83, %r35;
	@%p19 bra 	$L__BB0_2;
$L__BB0_21:
	ret;

}


// ===== COMPILED SASS (sm_100) =====

	.target	sm_100

	.elftype	@"ET_EXEC"


//--------------------- .note.nv.tkinfo           --------------------------
	.section	.note.nv.tkinfo,"",@"SHT_NOTE"
	.sectionflags	@"SHF_NOTE_NV_TKINFO"
	.tkinfo
        /*0018*/ 	.word	0x00000002
        /*0030*/ 	.string	""
        /*0030*/ 	.string	"ptxas"
        /*0030*/ 	.string	"Cuda compilation tools, release 13.0, V13.0.88"
        /*0030*/ 	.string	"Build cuda_13.0.r13.0/compiler.36424714_0"
        /*0030*/ 	.string	"-arch sm_100 -m 64 "



//--------------------- .note.nv.cuinfo           --------------------------
	.section	.note.nv.cuinfo,"",@"SHT_NOTE"
	.sectionflags	@"SHF_NOTE_NV_CUINFO"
        /*0018*/ 	.short	0x0002
        /*001a*/ 	.short	0x0064
        /*001c*/ 	.short	0x0082
	.zero		2


//--------------------- .nv.info                  --------------------------
	.section	.nv.info,"",@"SHT_CUDA_INFO"
	.align	4


	//----- nvinfo : EIATTR_REGCOUNT
	.align		4
        /*0000*/ 	.byte	0x04, 0x2f
        /*0002*/ 	.short	(.L_2 - .L_1)
	.align		4
.L_1:
        /*0004*/ 	.word	index@(_Z13process_chunkPfi)
        /*0008*/ 	.word	0x00000020


	//----- nvinfo : EIATTR_FRAME_SIZE
	.align		4
.L_2:
        /*000c*/ 	.byte	0x04, 0x11
        /*000e*/ 	.short	(.L_4 - .L_3)
	.align		4
.L_3:
        /*0010*/ 	.word	index@(_Z13process_chunkPfi)
        /*0014*/ 	.word	0x00000000


	//----- nvinfo : EIATTR_MIN_STACK_SIZE
	.align		4
.L_4:
        /*0018*/ 	.byte	0x04, 0x12
        /*001a*/ 	.short	(.L_6 - .L_5)
	.align		4
.L_5:
        /*001c*/ 	.word	index@(_Z13process_chunkPfi)
        /*0020*/ 	.word	0x00000000
.L_6:


//--------------------- .nv.compat                --------------------------
	.section	.nv.compat,"",@"SHT_CUDA_COMPAT_INFO"
	.align	4
        /*0000*/ 	.byte	0x02, 0x09, 0x00, 0x00, 0x02, 0x02, 0x01, 0x00, 0x02, 0x05, 0x05, 0x00, 0x03, 0x07, 0x01, 0x01
        /*0010*/ 	.byte	0x02, 0x03, 0x00, 0x00, 0x02, 0x06, 0x01, 0x00, 0x04, 0x0b, 0x08, 0x00, 0x01, 0x00, 0x00, 0x00
        /*0020*/ 	.byte	0x00, 0x00, 0x00, 0x00


//--------------------- .nv.info._Z13process_chunkPfi --------------------------
	.section	.nv.info._Z13process_chunkPfi,"",@"SHT_CUDA_INFO"
	.sectionflags	@""
	.align	4


	//----- nvinfo : EIATTR_CUDA_API_VERSION
	.align		4
        /*0000*/ 	.byte	0x04, 0x37
        /*0002*/ 	.short	(.L_8 - .L_7)
.L_7:
        /*0004*/ 	.word	0x00000082


	//----- nvinfo : EIATTR_KPARAM_INFO
	.align		4
.L_8:
        /*0008*/ 	.byte	0x04, 0x17
        /*000a*/ 	.short	(.L_10 - .L_9)
.L_9:
        /*000c*/ 	.word	0x00000000
        /*0010*/ 	.short	0x0001
        /*0012*/ 	.short	0x0008
        /*0014*/ 	.byte	0x00, 0xf0, 0x11, 0x00


	//----- nvinfo : EIATTR_KPARAM_INFO
	.align		4
.L_10:
        /*0018*/ 	.byte	0x04, 0x17
        /*001a*/ 	.short	(.L_12 - .L_11)
.L_11:
        /*001c*/ 	.word	0x00000000
        /*0020*/ 	.short	0x0000
        /*0022*/ 	.short	0x0000
        /*0024*/ 	.byte	0x00, 0xf5, 0x21, 0x00


	//----- nvinfo : EIATTR_SPARSE_MMA_MASK
	.align		4
.L_12:
        /*0028*/ 	.byte	0x03, 0x50
        /*002a*/ 	.short	0x0000


	//----- nvinfo : EIATTR_MAXREG_COUNT
	.align		4
        /*002c*/ 	.byte	0x03, 0x1b
        /*002e*/ 	.short	0x00ff


	//----- nvinfo : EIATTR_MERCURY_ISA_VERSION
	.align		4
        /*0030*/ 	.byte	0x03, 0x5f
        /*0032*/ 	.short	0x0101


	//----- nvinfo : EIATTR_VRC_CTA_INIT_COUNT
	.align		4
        /*0034*/ 	.byte	0x02, 0x4a
	.zero		1
	.zero		1


	//----- nvinfo : EIATTR_EXIT_INSTR_OFFSETS
	.align		4
        /*0038*/ 	.byte	0x04, 0x1c
        /*003a*/ 	.short	(.L_14 - .L_13)


	//   ....[0]....
.L_13:
        /*003c*/ 	.word	0x00000070


	//   ....[1]....
        /*0040*/ 	.word	0x00001030


	//----- nvinfo : EIATTR_CRS_STACK_SIZE
	.align		4
.L_14:
        /*0044*/ 	.byte	0x04, 0x1e
        /*0046*/ 	.short	(.L_16 - .L_15)
.L_15:
        /*0048*/ 	.word	0x00000000


	//----- nvinfo : EIATTR_CBANK_PARAM_SIZE
	.align		4
.L_16:
        /*004c*/ 	.byte	0x03, 0x19
        /*004e*/ 	.short	0x000c


	//----- nvinfo : EIATTR_PARAM_CBANK
	.align		4
        /*0050*/ 	.byte	0x04, 0x0a
        /*0052*/ 	.short	(.L_18 - .L_17)
	.align		4
.L_17:
        /*0054*/ 	.word	index@(.nv.constant0._Z13process_chunkPfi)
        /*0058*/ 	.short	0x0380
        /*005a*/ 	.short	0x000c


	//----- nvinfo : EIATTR_SW_WAR
	.align		4
.L_18:
        /*005c*/ 	.byte	0x04, 0x36
        /*005e*/ 	.short	(.L_20 - .L_19)
.L_19:
        /*0060*/ 	.word	0x00000008
.L_20:


//--------------------- .nv.callgraph             --------------------------
	.section	.nv.callgraph,"",@"SHT_CUDA_CALLGRAPH"
	.align	4
	.sectionentsize	8
	.align		4
        /*0000*/ 	.word	0x00000000
	.align		4
        /*0004*/ 	.word	0xffffffff
	.align		4
        /*0008*/ 	.word	0x00000000
	.align		4
        /*000c*/ 	.word	0xfffffffe
	.align		4
        /*0010*/ 	.word	0x00000000
	.align		4
        /*0014*/ 	.word	0xfffffffd
	.align		4
        /*0018*/ 	.word	0x00000000
	.align		4
        /*001c*/ 	.word	0xfffffffc


//--------------------- .nv.constant4             --------------------------
	.section	.nv.constant4,"a",@progbits
	.align	8
	.align		8
.nv.constant4:
        /*0000*/ 	.dword	__cudart_i2opi_f


//--------------------- .text._Z13process_chunkPfi --------------------------
	.section	.text._Z13process_chunkPfi,"ax",@progbits
	.align	128
        .global         _Z13process_chunkPfi
        .type           _Z13process_chunkPfi,@function
        .size           _Z13process_chunkPfi,(.L_x_13 - _Z13process_chunkPfi)
        .other          _Z13process_chunkPfi,@"STO_CUDA_ENTRY STV_DEFAULT"
_Z13process_chunkPfi:
.text._Z13process_chunkPfi:
[----:B------:R-:W-:Y:S01]  /*0000*/  LDC R1, c[0x0][0x37c] ;  /* 0x0000df00ff017b82 */ /* 0x000fe20000000800 */
[----:B------:R-:W0:Y:S07]  /*0010*/  S2R R0, SR_TID.X ;  /* 0x0000000000007919 */ /* 0x000e2e0000002100 */
[----:B------:R-:W0:Y:S01]  /*0020*/  S2UR UR4, SR_CTAID.X ;  /* 0x00000000000479c3 */ /* 0x000e220000002500 */
[----:B------:R-:W1:Y:S07]  /*0030*/  LDCU UR5, c[0x0][0x388] ;  /* 0x00007100ff0577ac */ /* 0x000e6e0008000800 */
[----:B------:R-:W0:Y:S02]  /*0040*/  LDC R11, c[0x0][0x360] ;  /* 0x0000d800ff0b7b82 */ /* 0x000e240000000800 */
[----:B0-----:R-:W-:-:S05]  /*0050*/  IMAD R0, R11, UR4, R0 ;  /* 0x000000040b007c24 */ /* 0x001fca000f8e0200 */
[----:B-1----:R-:W-:-:S13]  /*0060*/  ISETP.GE.AND P0, PT, R0, UR5, PT ;  /* 0x0000000500007c0c */ /* 0x002fda000bf06270 */
[----:B------:R-:W-:Y:S05]  /*0070*/  @P0 EXIT ;  /* 0x000000000000094d */ /* 0x000fea0003800000 */
[----:B------:R-:W0:Y:S01]  /*0080*/  LDCU UR4, c[0x0][0x370] ;  /* 0x00006e00ff0477ac */ /* 0x000e220008000800 */
[----:B------:R-:W1:Y:S01]  /*0090*/  LDCU.64 UR6, c[0x0][0x358] ;  /* 0x00006b00ff0677ac */ /* 0x000e620008000a00 */
[----:B0-----:R-:W-:-:S07]  /*00a0*/  IMAD R11, R11, UR4, RZ ;  /* 0x000000040b0b7c24 */ /* 0x001fce000f8e02ff */
.L_x_11:
[----:B------:R-:W0:Y:S01]  /*00b0*/  LDC.64 R2, c[0x0][0x380] ;  /* 0x0000e000ff027b82 */ /* 0x000e220000000a00 */
[----:B------:R-:W2:Y:S01]  /*00c0*/  LDCU UR4, c[0x0][0x388] ;  /* 0x00007100ff0477ac */ /* 0x000ea20008000800 */
[----:B0-----:R-:W-:-:S05]  /*00d0*/  IMAD.WIDE R2, R0, 0x4, R2 ;  /* 0x0000000400027825 */ /* 0x001fca00078e0202 */
[----:B-1----:R0:W5:Y:S01]  /*00e0*/  LDG.E R13, desc[UR6][R2.64] ;  /* 0x00000006020d7981 */ /* 0x002162000c1e1900 */
[----:B------:R-:W-:Y:S02]  /*00f0*/  IMAD.IADD R0, R11, 0x1, R0 ;  /* 0x000000010b007824 */ /* 0x000fe400078e0200 */
[----:B------:R-:W-:-:S03]  /*0100*/  IMAD.MOV.U32 R10, RZ, RZ, RZ ;  /* 0x000000ffff0a7224 */ /* 0x000fc600078e00ff */
[----:B--2---:R-:W-:-:S04]  /*0110*/  ISETP.GE.AND P0, PT, R0, UR4, PT ;  /* 0x0000000400007c0c */ /* 0x004fc8000bf06270 */
[----:B0-----:R-:W-:-:S09]  /*0120*/  P2R R18, PR, RZ, 0x1 ;  /* 0x00000001ff127803 */ /* 0x001fd20000000000 */
.L_x_10:
[C---:B-----5:R-:W-:Y:S01]  /*0130*/  FMUL R17, R13.reuse, 0.63661974668502807617 ;  /* 0x3f22f9830d117820 */ /* 0x060fe20000400000 */
[----:B------:R-:W-:Y:S01]  /*0140*/  FSETP.GE.AND P0, PT, |R13|, 105615, PT ;  /* 0x47ce47800d00780b */ /* 0x000fe20003f06200 */
[----:B------:R-:W-:Y:S04]  /*0150*/  BSSY.RECONVERGENT B0, `(.L_x_0) ;  /* 0x0000067000007945 */ /* 0x000fe80003800200 */
[----:B------:R-:W0:Y:S02]  /*0160*/  F2I.NTZ R17, R17 ;  /* 0x0000001100117305 */ /* 0x000e240000203100 */
[----:B0-----:R-:W-:Y:S01]  /*0170*/  I2FP.F32.S32 R8, R17 ;  /* 0x0000001100087245 */ /* 0x001fe20000201400 */
[----:B------:R-:W-:-:S04]  /*0180*/  IMAD.MOV.U32 R9, RZ, RZ, R17 ;  /* 0x000000ffff097224 */ /* 0x000fc800078e0011 */
[----:B------:R-:W-:-:S04]  /*0190*/  FFMA R5, R8, -1.5707962512969970703, R13 ;  /* 0xbfc90fda08057823 */ /* 0x000fc8000000000d */
[----:B------:R-:W-:-:S04]  /*01a0*/  FFMA R5, R8, -7.5497894158615963534e-08, R5 ;  /* 0xb3a2216808057823 */ /* 0x000fc80000000005 */
[----:B------:R-:W-:-:S04]  /*01b0*/  FFMA R8, R8, -5.3903029534742383927e-15, R5 ;  /* 0xa7c234c508087823 */ /* 0x000fc80000000005 */
[----:B------:R-:W-:Y:S01]  /*01c0*/  IMAD.MOV.U32 R4, RZ, RZ, R8 ;  /* 0x000000ffff047224 */ /* 0x000fe200078e0008 */
[----:B------:R-:W-:Y:S06]  /*01d0*/  @!P0 BRA `(.L_x_1) ;  /* 0x0000000400788947 */ /* 0x000fec0003800000 */
[----:B------:R-:W-:-:S13]  /*01e0*/  FSETP.NEU.AND P0, PT, |R13|, +INF , PT ;  /* 0x7f8000000d00780b */ /* 0x000fda0003f0d200 */
[----:B------:R-:W-:Y:S01]  /*01f0*/  @!P0 FMUL R4, RZ, R13 ;  /* 0x0000000dff048220 */ /* 0x000fe20000400000 */
[----:B------:R-:W-:Y:S01]  /*0200*/  @!P0 IMAD.MOV.U32 R17, RZ, RZ, RZ ;  /* 0x000000ffff118224 */ /* 0x000fe200078e00ff */
[----:B------:R-:W-:Y:S06]  /*0210*/  @!P0 BRA `(.L_x_1) ;  /* 0x0000000400688947 */ /* 0x000fec0003800000 */
[----:B------:R-:W-:Y:S01]  /*0220*/  IMAD.SHL.U32 R4, R13, 0x100, RZ ;  /* 0x000001000d047824 */ /* 0x000fe200078e00ff */
[----:B------:R-:W-:Y:S01]  /*0230*/  CS2R R14, SRZ ;  /* 0x00000000000e7805 */ /* 0x000fe2000001ff00 */
[----:B------:R-:W0:Y:S03]  /*0240*/  LDCU.64 UR8, c[0x4][URZ] ;  /* 0x01000000ff0877ac */ /* 0x000e260008000a00 */
[----:B------:R-:W-:Y:S01]  /*0250*/  LOP3.LUT R17, R4, 0x80000000, RZ, 0xfc, !PT ;  /* 0x8000000004117812 */ /* 0x000fe200078efcff */
[----:B------:R-:W-:Y:S01]  /*0260*/  UMOV UR5, URZ ;  /* 0x000000ff00057c82 */ /* 0x000fe20008000000 */
[----:B------:R-:W-:-:S05]  /*0270*/  UMOV UR4, URZ ;  /* 0x000000ff00047c82 */ /* 0x000fca0008000000 */
.L_x_2:
[----:B0-----:R-:W-:Y:S02]  /*0280*/  IMAD.U32 R4, RZ, RZ, UR8 ;  /* 0x00000008ff047e24 */ /* 0x001fe4000f8e00ff */
[----:B------:R-:W-:-:S05]  /*0290*/  IMAD.U32 R5, RZ, RZ, UR9 ;  /* 0x00000009ff057e24 */ /* 0x000fca000f8e00ff */
[----:B------:R-:W2:Y:S01]  /*02a0*/  LDG.E.CONSTANT R4, desc[UR6][R4.64] ;  /* 0x0000000604047981 */ /* 0x000ea2000c1e9900 */
[----:B------:R-:W-:Y:S01]  /*02b0*/  UIADD3 UR4, UPT, UPT, UR4, 0x1, URZ ;  /* 0x0000000104047890 */ /* 0x000fe2000fffe0ff */
[C---:B------:R-:W-:Y:S01]  /*02c0*/  ISETP.EQ.AND P0, PT, R14.reuse, RZ, PT ;  /* 0x000000ff0e00720c */ /* 0x040fe20003f02270 */
[----:B------:R-:W-:Y:S01]  /*02d0*/  UIADD3 UR8, UP1, UPT, UR8, 0x4, URZ ;  /* 0x0000000408087890 */ /* 0x000fe2000ff3e0ff */
[C---:B------:R-:W-:Y:S01]  /*02e0*/  ISETP.EQ.AND P1, PT, R14.reuse, 0x4, PT ;  /* 0x000000040e00780c */ /* 0x040fe20003f22270 */
[----:B------:R-:W-:Y:S01]  /*02f0*/  UISETP.NE.AND UP0, UPT, UR4, 0x6, UPT ;  /* 0x000000060400788c */ /* 0x000fe2000bf05270 */
[C---:B------:R-:W-:Y:S01]  /*0300*/  ISETP.EQ.AND P3, PT, R14.reuse, 0xc, PT ;  /* 0x0000000c0e00780c */ /* 0x040fe20003f62270 */
[----:B------:R-:W-:Y:S01]  /*0310*/  UIADD3.X UR9, UPT, UPT, URZ, UR9, URZ, UP1, !UPT ;  /* 0x00000009ff097290 */ /* 0x000fe20008ffe4ff */
[C---:B------:R-:W-:Y:S02]  /*0320*/  ISETP.EQ.AND P4, PT, R14.reuse, 0x10, PT ;  /* 0x000000100e00780c */ /* 0x040fe40003f82270 */
[----:B------:R-:W-:Y:S01]  /*0330*/  ISETP.EQ.AND P5, PT, R14, 0x14, PT ;  /* 0x000000140e00780c */ /* 0x000fe20003fa2270 */
[----:B--2---:R-:W-:-:S03]  /*0340*/  IMAD.WIDE.U32 R6, R4, R17, RZ ;  /* 0x0000001104067225 */ /* 0x004fc600078e00ff */
[----:B------:R-:W-:-:S04]  /*0350*/  IADD3 R6, P2, PT, R6, R15, RZ ;  /* 0x0000000f06067210 */ /* 0x000fc80007f5e0ff */
[----:B------:R-:W-:Y:S01]  /*0360*/  IADD3.X R15, PT, PT, R7, UR5, RZ, P2, !PT ;  /* 0x00000005070f7c10 */ /* 0x000fe200097fe4ff */
[--C-:B------:R-:W-:Y:S01]  /*0370*/  @P0 IMAD.MOV.U32 R12, RZ, RZ, R6.reuse ;  /* 0x000000ffff0c0224 */ /* 0x100fe200078e0006 */
[C---:B------:R-:W-:Y:S01]  /*0380*/  ISETP.EQ.AND P2, PT, R14.reuse, 0x8, PT ;  /* 0x000000080e00780c */ /* 0x040fe20003f42270 */
[--C-:B------:R-:W-:Y:S01]  /*0390*/  @P3 IMAD.MOV.U32 R21, RZ, RZ, R6.reuse ;  /* 0x000000ffff153224 */ /* 0x100fe200078e0006 */
[----:B------:R-:W-:Y:S01]  /*03a0*/  @P1 MOV R19, R6 ;  /* 0x0000000600131202 */ /* 0x000fe20000000f00 */
[--C-:B------:R-:W-:Y:S02]  /*03b0*/  @P4 IMAD.MOV.U32 R22, RZ, RZ, R6.reuse ;  /* 0x000000ffff164224 */ /* 0x100fe400078e0006 */
[----:B------:R-:W-:Y:S02]  /*03c0*/  @P5 IMAD.MOV.U32 R23, RZ, RZ, R6 ;  /* 0x000000ffff175224 */ /* 0x000fe400078e0006 */
[----:B------:R-:W-:-:S06]  /*03d0*/  VIADD R14, R14, 0x4 ;  /* 0x000000040e0e7836 */ /* 0x000fcc0000000000 */
[----:B------:R-:W-:Y:S01]  /*03e0*/  @P2 IMAD.MOV.U32 R20, RZ, RZ, R6 ;  /* 0x000000ffff142224 */ /* 0x000fe200078e0006 */
[----:B------:R-:W-:Y:S06]  /*03f0*/  BRA.U UP0, `(.L_x_2) ;  /* 0xfffffffd00a07547 */ /* 0x000fec000b83ffff */
[----:B------:R-:W-:Y:S01]  /*0400*/  SHF.R.U32.HI R4, RZ, 0x17, R13 ;  /* 0x00000017ff047819 */ /* 0x000fe2000001160d */
[----:B------:R-:W-:Y:S03]  /*0410*/  BSSY.RECONVERGENT B1, `(.L_x_3) ;  /* 0x0000028000017945 */ /* 0x000fe60003800200 */
[C---:B------:R-:W-:Y:S02]  /*0420*/  LOP3.LUT R5, R4.reuse, 0xe0, RZ, 0xc0, !PT ;  /* 0x000000e004057812 */ /* 0x040fe400078ec0ff */
[----:B------:R-:W-:-:S03]  /*0430*/  LOP3.LUT P6, RZ, R4, 0x1f, RZ, 0xc0, !PT ;  /* 0x0000001f04ff7812 */ /* 0x000fc600078cc0ff */
[----:B------:R-:W-:-:S05]  /*0440*/  VIADD R5, R5, 0xffffff80 ;  /* 0xffffff8005057836 */ /* 0x000fca0000000000 */
[----:B------:R-:W-:-:S05]  /*0450*/  SHF.R.U32.HI R5, RZ, 0x5, R5 ;  /* 0x00000005ff057819 */ /* 0x000fca0000011605 */
[----:B------:R-:W-:-:S05]  /*0460*/  IMAD.U32 R7, R5, -0x4, RZ ;  /* 0xfffffffc05077824 */ /* 0x000fca00078e00ff */
[C---:B------:R-:W-:Y:S02]  /*0470*/  ISETP.EQ.AND P3, PT, R7.reuse, -0x18, PT ;  /* 0xffffffe80700780c */ /* 0x040fe40003f62270 */
[C---:B------:R-:W-:Y:S02]  /*0480*/  ISETP.EQ.AND P4, PT, R7.reuse, -0x14, PT ;  /* 0xffffffec0700780c */ /* 0x040fe40003f82270 */
[C---:B------:R-:W-:Y:S02]  /*0490*/  ISETP.EQ.AND P0, PT, R7.reuse, -0x10, PT ;  /* 0xfffffff00700780c */ /* 0x040fe40003f02270 */
[C---:B------:R-:W-:Y:S02]  /*04a0*/  ISETP.EQ.AND P1, PT, R7.reuse, -0xc, PT ;  /* 0xfffffff40700780c */ /* 0x040fe40003f22270 */
[C---:B------:R-:W-:Y:S02]  /*04b0*/  ISETP.EQ.AND P2, PT, R7.reuse, -0x8, PT ;  /* 0xfffffff80700780c */ /* 0x040fe40003f42270 */
[----:B------:R-:W-:-:S03]  /*04c0*/  ISETP.EQ.AND P5, PT, R7, 0x4, PT ;  /* 0x000000040700780c */ /* 0x000fc60003fa2270 */
[----:B------:R-:W-:Y:S01]  /*04d0*/  @P3 IMAD.MOV.U32 R14, RZ, RZ, R12 ;  /* 0x000000ffff0e3224 */ /* 0x000fe200078e000c */
[C---:B------:R-:W-:Y:S01]  /*04e0*/  ISETP.EQ.AND P3, PT, R7.reuse, -0x4, PT ;  /* 0xfffffffc0700780c */ /* 0x040fe20003f62270 */
[--C-:B------:R-:W-:Y:S01]  /*04f0*/  @P4 IMAD.MOV.U32 R14, RZ, RZ, R19.reuse ;  /* 0x000000ffff0e4224 */ /* 0x100fe200078e0013 */
[----:B------:R-:W-:Y:S01]  /*0500*/  @P4 MOV R5, R12 ;  /* 0x0000000c00054202 */ /* 0x000fe20000000f00 */
[----:B------:R-:W-:Y:S01]  /*0510*/  @P0 IMAD.MOV.U32 R5, RZ, RZ, R19 ;  /* 0x000000ffff050224 */ /* 0x000fe200078e0013 */
[----:B------:R-:W-:Y:S01]  /*0520*/  ISETP.EQ.AND P4, PT, R7, RZ, PT ;  /* 0x000000ff0700720c */ /* 0x000fe20003f82270 */
[--C-:B------:R-:W-:Y:S02]  /*0530*/  @P0 IMAD.MOV.U32 R14, RZ, RZ, R20.reuse ;  /* 0x000000ffff0e0224 */ /* 0x100fe400078e0014 */
[----:B------:R-:W-:Y:S02]  /*0540*/  @P1 IMAD.MOV.U32 R5, RZ, RZ, R20 ;  /* 0x000000ffff051224 */ /* 0x000fe400078e0014 */
[----:B------:R-:W-:-:S02]  /*0550*/  @P1 IMAD.MOV.U32 R14, RZ, RZ, R21 ;  /* 0x000000ffff0e1224 */ /* 0x000fc400078e0015 */
[----:B------:R-:W-:Y:S02]  /*0560*/  @P2 IMAD.MOV.U32 R5, RZ, RZ, R21 ;  /* 0x000000ffff052224 */ /* 0x000fe400078e0015 */
[--C-:B------:R-:W-:Y:S01]  /*0570*/  @P2 IMAD.MOV.U32 R14, RZ, RZ, R22.reuse ;  /* 0x000000ffff0e2224 */ /* 0x100fe200078e0016 */
[----:B------:R-:W-:Y:S01]  /*0580*/  @P3 MOV R14, R23 ;  /* 0x00000017000e3202 */ /* 0x000fe20000000f00 */
[----:B------:R-:W-:Y:S02]  /*0590*/  @P3 IMAD.MOV.U32 R5, RZ, RZ, R22 ;  /* 0x000000ffff053224 */ /* 0x000fe400078e0016 */
[----:B------:R-:W-:Y:S02]  /*05a0*/  @P4 IMAD.MOV.U32 R5, RZ, RZ, R23 ;  /* 0x000000ffff054224 */ /* 0x000fe400078e0017 */
[--C-:B------:R-:W-:Y:S02]  /*05b0*/  @P4 IMAD.MOV.U32 R14, RZ, RZ, R15.reuse ;  /* 0x000000ffff0e4224 */ /* 0x100fe400078e000f */
[----:B------:R-:W-:Y:S01]  /*05c0*/  @P5 IMAD.MOV.U32 R5, RZ, RZ, R15 ;  /* 0x000000ffff055224 */ /* 0x000fe200078e000f */
[----:B------:R-:W-:Y:S06]  /*05d0*/  @!P6 BRA `(.L_x_4) ;  /* 0x00000000002ce947 */ /* 0x000fec0003800000 */
[----:B------:R-:W-:Y:S01]  /*05e0*/  @P0 IMAD.MOV.U32 R6, RZ, RZ, R12 ;  /* 0x000000ffff060224 */ /* 0x000fe200078e000c */
[----:B------:R-:W-:Y:S01]  /*05f0*/  ISETP.EQ.AND P0, PT, R7, 0x8, PT ;  /* 0x000000080700780c */ /* 0x000fe20003f02270 */
[----:B------:R-:W-:Y:S01]  /*0600*/  @P1 IMAD.MOV.U32 R6, RZ, RZ, R19 ;  /* 0x000000ffff061224 */ /* 0x000fe200078e0013 */
[----:B------:R-:W-:Y:S01]  /*0610*/  LOP3.LUT R4, R4, 0x1f, RZ, 0xc0, !PT ;  /* 0x0000001f04047812 */ /* 0x000fe200078ec0ff */
[----:B------:R-:W-:Y:S02]  /*0620*/  @P2 IMAD.MOV.U32 R6, RZ, RZ, R20 ;  /* 0x000000ffff062224 */ /* 0x000fe400078e0014 */
[----:B------:R-:W-:Y:S01]  /*0630*/  @P3 IMAD.MOV.U32 R6, RZ, RZ, R21 ;  /* 0x000000ffff063224 */ /* 0x000fe200078e0015 */
[----:B------:R-:W-:Y:S01]  /*0640*/  SHF.L.W.U32.HI R14, R5, R4, R14 ;  /* 0x00000004050e7219 */ /* 0x000fe20000010e0e */
[----:B------:R-:W-:Y:S01]  /*0650*/  @P4 IMAD.MOV.U32 R6, RZ, RZ, R22 ;  /* 0x000000ffff064224 */ /* 0x000fe200078e0016 */
[----:B------:R-:W-:-:S05]  /*0660*/  @P5 MOV R6, R23 ;  /* 0x0000001700065202 */ /* 0x000fca0000000f00 */
[----:B------:R-:W-:-:S05]  /*0670*/  @P0 IMAD.MOV.U32 R6, RZ, RZ, R15 ;  /* 0x000000ffff060224 */ /* 0x000fca00078e000f */
[----:B------:R-:W-:-:S07]  /*0680*/  SHF.L.W.U32.HI R5, R6, R4, R5 ;  /* 0x0000000406057219 */ /* 0x000fce0000010e05 */
.L_x_4:
[----:B------:R-:W-:Y:S05]  /*0690*/  BSYNC.RECONVERGENT B1 ;  /* 0x0000000000017941 */ /* 0x000fea0003800200 */
.L_x_3:
[C---:B------:R-:W-:Y:S01]  /*06a0*/  SHF.L.W.U32.HI R17, R5.reuse, 0x2, R14 ;  /* 0x0000000205117819 */ /* 0x040fe20000010e0e */
[----:B------:R-:W-:Y:S01]  /*06b0*/  IMAD.SHL.U32 R5, R5, 0x4, RZ ;  /* 0x0000000405057824 */ /* 0x000fe200078e00ff */
[----:B------:R-:W-:Y:S01]  /*06c0*/  UMOV UR4, 0x54442d19 ;  /* 0x54442d1900047882 */ /* 0x000fe20000000000 */
[----:B------:R-:W-:Y:S01]  /*06d0*/  UMOV UR5, 0x3bf921fb ;  /* 0x3bf921fb00057882 */ /* 0x000fe20000000000 */
[----:B------:R-:W-:Y:S02]  /*06e0*/  SHF.R.S32.HI R6, RZ, 0x1f, R17 ;  /* 0x0000001fff067819 */ /* 0x000fe40000011411 */
[----:B------:R-:W-:Y:S02]  /*06f0*/  ISETP.GE.AND P0, PT, R13, RZ, PT ;  /* 0x000000ff0d00720c */ /* 0x000fe40003f06270 */
[C---:B------:R-:W-:Y:S02]  /*0700*/  LOP3.LUT R4, R6.reuse, R5, RZ, 0x3c, !PT ;  /* 0x0000000506047212 */ /* 0x040fe400078e3cff */
[----:B------:R-:W-:-:S02]  /*0710*/  LOP3.LUT R5, R6, R17, RZ, 0x3c, !PT ;  /* 0x0000001106057212 */ /* 0x000fc400078e3cff */
[----:B------:R-:W-:Y:S02]  /*0720*/  SHF.R.U32.HI R14, RZ, 0x1e, R14 ;  /* 0x0000001eff0e7819 */ /* 0x000fe4000001160e */
[C---:B------:R-:W-:Y:S02]  /*0730*/  LOP3.LUT R15, R17.reuse, R13, RZ, 0x3c, !PT ;  /* 0x0000000d110f7212 */ /* 0x040fe400078e3cff */
[----:B------:R-:W0:Y:S01]  /*0740*/  I2F.F64.S64 R4, R4 ;  /* 0x0000000400047312 */ /* 0x000e220000301c00 */
[----:B------:R-:W-:Y:S02]  /*0750*/  LEA.HI R17, R17, R14, RZ, 0x1 ;  /* 0x0000000e11117211 */ /* 0x000fe400078f08ff */
[----:B------:R-:W-:-:S03]  /*0760*/  ISETP.GE.AND P1, PT, R15, RZ, PT ;  /* 0x000000ff0f00720c */ /* 0x000fc60003f26270 */
[----:B------:R-:W-:-:S04]  /*0770*/  IMAD.MOV R14, RZ, RZ, -R17 ;  /* 0x000000ffff0e7224 */ /* 0x000fc800078e0a11 */
[----:B------:R-:W-:Y:S01]  /*0780*/  @!P0 IMAD.MOV.U32 R17, RZ, RZ, R14 ;  /* 0x000000ffff118224 */ /* 0x000fe200078e000e */
[----:B0-----:R-:W-:-:S10]  /*0790*/  DMUL R6, R4, UR4 ;  /* 0x0000000404067c28 */ /* 0x001fd40008000000 */
[----:B------:R-:W0:Y:S02]  /*07a0*/  F2F.F32.F64 R6, R6 ;  /* 0x0000000600067310 */ /* 0x000e240000301000 */
[----:B0-----:R-:W-:-:S07]  /*07b0*/  FSEL R4, -R6, R6, !P1 ;  /* 0x0000000606047208 */ /* 0x001fce0004800100 */
.L_x_1:
[----:B------:R-:W-:Y:S05]  /*07c0*/  BSYNC.RECONVERGENT B0 ;  /* 0x0000000000007941 */ /* 0x000fea0003800200 */
.L_x_0:
[----:B------:R-:W-:Y:S02]  /*07d0*/  IMAD.MOV.U32 R14, RZ, RZ, 0x37cbac00 ;  /* 0x37cbac00ff0e7424 */ /* 0x000fe400078e00ff */
[----:B------:R-:W-:Y:S01]  /*07e0*/  FMUL R5, R4, R4 ;  /* 0x0000000404057220 */ /* 0x000fe20000400000 */
[C---:B------:R-:W-:Y:S01]  /*07f0*/  LOP3.LUT R7, R17.reuse, 0x1, RZ, 0xc0, !PT ;  /* 0x0000000111077812 */ /* 0x040fe200078ec0ff */
[----:B------:R-:W-:Y:S01]  /*0800*/  IMAD.MOV.U32 R15, RZ, RZ, 0x3d2aaabb ;  /* 0x3d2aaabbff0f7424 */ /* 0x000fe200078e00ff */
[----:B------:R-:W-:Y:S01]  /*0810*/  LOP3.LUT P1, RZ, R17, 0x2, RZ, 0xc0, !PT ;  /* 0x0000000211ff7812 */ /* 0x000fe2000782c0ff */
[----:B------:R-:W-:Y:S01]  /*0820*/  FFMA R6, R5, R14, -0.0013887860113754868507 ;  /* 0xbab607ed05067423 */ /* 0x000fe2000000000e */
[----:B------:R-:W-:Y:S01]  /*0830*/  ISETP.NE.U32.AND P0, PT, R7, 0x1, PT ;  /* 0x000000010700780c */ /* 0x000fe20003f05070 */
[----:B------:R-:W-:Y:S01]  /*0840*/  IMAD.MOV.U32 R16, RZ, RZ, 0x3effffff ;  /* 0x3effffffff107424 */ /* 0x000fe200078e00ff */
[----:B------:R-:W-:Y:S02]  /*0850*/  BSSY.RECONVERGENT B0, `(.L_x_5) ;  /* 0x0000067000007945 */ /* 0x000fe40003800200 */
[----:B------:R-:W-:-:S02]  /*0860*/  FSEL R6, R6, -0.00019574658654164522886, !P0 ;  /* 0xb94d415306067808 */ /* 0x000fc40004000000 */
[----:B------:R-:W-:Y:S02]  /*0870*/  FSEL R24, R15, 0.0083327032625675201416, !P0 ;  /* 0x3c0885e40f187808 */ /* 0x000fe40004000000 */
[----:B------:R-:W-:Y:S02]  /*0880*/  FSEL R17, R4, 1, P0 ;  /* 0x3f80000004117808 */ /* 0x000fe40000000000 */
[----:B------:R-:W-:Y:S01]  /*0890*/  FSEL R7, -R16, -0.16666662693023681641, !P0 ;  /* 0xbe2aaaa810077808 */ /* 0x000fe20004000100 */
[----:B------:R-:W-:Y:S01]  /*08a0*/  FFMA R6, R5, R6, R24 ;  /* 0x0000000605067223 */ /* 0x000fe20000000018 */
[----:B------:R-:W-:Y:S01]  /*08b0*/  FSETP.GE.AND P0, PT, |R13|, 105615, PT ;  /* 0x47ce47800d00780b */ /* 0x000fe20003f06200 */
[C---:B------:R-:W-:Y:S02]  /*08c0*/  FFMA R4, R5.reuse, R17, RZ ;  /* 0x0000001105047223 */ /* 0x040fe400000000ff */
[----:B------:R-:W-:-:S04]  /*08d0*/  FFMA R6, R5, R6, R7 ;  /* 0x0000000605067223 */ /* 0x000fc80000000007 */
[----:B------:R-:W-:-:S04]  /*08e0*/  FFMA R17, R4, R6, R17 ;  /* 0x0000000604117223 */ /* 0x000fc80000000011 */
[----:B------:R-:W-:Y:S02]  /*08f0*/  @P1 FADD R17, RZ, -R17 ;  /* 0x80000011ff111221 */ /* 0x000fe40000000000 */
[----:B------:R-:W-:Y:S05]  /*0900*/  @!P0 BRA `(.L_x_6) ;  /* 0x00000004006c8947 */ /* 0x000fea0003800000 */
[----:B------:R-:W-:-:S13]  /*0910*/  FSETP.NEU.AND P0, PT, |R13|, +INF , PT ;  /* 0x7f8000000d00780b */ /* 0x000fda0003f0d200 */
[----:B------:R-:W-:Y:S01]  /*0920*/  @!P0 FMUL R8, RZ, R13 ;  /* 0x0000000dff088220 */ /* 0x000fe20000400000 */
[----:B------:R-:W-:Y:S01]  /*0930*/  @!P0 IMAD.MOV.U32 R9, RZ, RZ, RZ ;  /* 0x000000ffff098224 */ /* 0x000fe200078e00ff */
[----:B------:R-:W-:Y:S06]  /*0940*/  @!P0 BRA `(.L_x_6) ;  /* 0x00000004005c8947 */ /* 0x000fec0003800000 */
[----:B------:R-:W0:Y:S01]  /*0950*/  LDC.64 R4, c[0x4][RZ] ;  /* 0x01000000ff047b82 */ /* 0x000e220000000a00 */
[----:B------:R-:W-:Y:S01]  /*0960*/  SHF.L.U32 R6, R13, 0x8, RZ ;  /* 0x000000080d067819 */ /* 0x000fe200000006ff */
[----:B------:R-:W-:Y:S01]  /*0970*/  IMAD.MOV.U32 R25, RZ, RZ, RZ ;  /* 0x000000ffff197224 */ /* 0x000fe200078e00ff */
[----:B------:R-:W-:Y:S01]  /*0980*/  UMOV UR4, URZ ;  /* 0x000000ff00047c82 */ /* 0x000fe20008000000 */
[----:B------:R-:W-:Y:S01]  /*0990*/  IMAD.MOV.U32 R27, RZ, RZ, RZ ;  /* 0x000000ffff1b7224 */ /* 0x000fe200078e00ff */
[----:B------:R-:W-:-:S07]  /*09a0*/  LOP3.LUT R29, R6, 0x80000000, RZ, 0xfc, !PT ;  /* 0x80000000061d7812 */ /* 0x000fce00078efcff */
.L_x_7:
[----:B0-----:R-:W-:-:S06]  /*09b0*/  IMAD.WIDE.U32 R6, R27, 0x4, R4 ;  /* 0x000000041b067825 */ /* 0x001fcc00078e0004 */
[----:B------:R-:W2:Y:S01]  /*09c0*/  LDG.E.CONSTANT R6, desc[UR6][R6.64] ;  /* 0x0000000606067981 */ /* 0x000ea2000c1e9900 */
[C---:B------:R-:W-:Y:S02]  /*09d0*/  IMAD.SHL.U32 R24, R27.reuse, 0x4, RZ ;  /* 0x000000041b187824 */ /* 0x040fe400078e00ff */
[----:B------:R-:W-:-:S03]  /*09e0*/  VIADD R27, R27, 0x1 ;  /* 0x000000011b1b7836 */ /* 0x000fc60000000000 */
[C---:B------:R-:W-:Y:S02]  /*09f0*/  ISETP.EQ.AND P5, PT, R24.reuse, RZ, PT ;  /* 0x000000ff1800720c */ /* 0x040fe40003fa2270 */
[C---:B------:R-:W-:Y:S02]  /*0a00*/  ISETP.EQ.AND P4, PT, R24.reuse, 0x4, PT ;  /* 0x000000041800780c */ /* 0x040fe40003f82270 */
[C---:B------:R-:W-:Y:S02]  /*0a10*/  ISETP.EQ.AND P3, PT, R24.reuse, 0x8, PT ;  /* 0x000000081800780c */ /* 0x040fe40003f62270 */
[C---:B------:R-:W-:Y:S02]  /*0a20*/  ISETP.EQ.AND P2, PT, R24.reuse, 0xc, PT ;  /* 0x0000000c1800780c */ /* 0x040fe40003f42270 */
[----:B------:R-:W-:Y:S01]  /*0a30*/  ISETP.EQ.AND P1, PT, R24, 0x10, PT ;  /* 0x000000101800780c */ /* 0x000fe20003f22270 */
[----:B--2---:R-:W-:-:S03]  /*0a40*/  IMAD.WIDE.U32 R8, R6, R29, RZ ;  /* 0x0000001d06087225 */ /* 0x004fc600078e00ff */
[----:B------:R-:W-:-:S04]  /*0a50*/  IADD3 R8, P0, PT, R8, R25, RZ ;  /* 0x0000001908087210 */ /* 0x000fc80007f1e0ff */
[----:B------:R-:W-:Y:S01]  /*0a60*/  IADD3.X R25, PT, PT, R9, UR4, RZ, P0, !PT ;  /* 0x0000000409197c10 */ /* 0x000fe200087fe4ff */
[--C-:B------:R-:W-:Y:S01]  /*0a70*/  @P5 IMAD.MOV.U32 R12, RZ, RZ, R8.reuse ;  /* 0x000000ffff0c5224 */ /* 0x100fe200078e0008 */
[----:B------:R-:W-:Y:S01]  /*0a80*/  ISETP.NE.AND P5, PT, R27, 0x6, PT ;  /* 0x000000061b00780c */ /* 0x000fe20003fa5270 */
[--C-:B------:R-:W-:Y:S01]  /*0a90*/  @P4 IMAD.MOV.U32 R19, RZ, RZ, R8.reuse ;  /* 0x000000ffff134224 */ /* 0x100fe200078e0008 */
[----:B------:R-:W-:Y:S01]  /*0aa0*/  ISETP.EQ.AND P0, PT, R24, 0x14, PT ;  /* 0x000000141800780c */ /* 0x000fe20003f02270 */
[--C-:B------:R-:W-:Y:S01]  /*0ab0*/  @P3 IMAD.MOV.U32 R20, RZ, RZ, R8.reuse ;  /* 0x000000ffff143224 */ /* 0x100fe200078e0008 */
[----:B------:R-:W-:Y:S01]  /*0ac0*/  @P2 MOV R21, R8 ;  /* 0x0000000800152202 */ /* 0x000fe20000000f00 */
[----:B------:R-:W-:-:S10]  /*0ad0*/  @P1 IMAD.MOV.U32 R22, RZ, RZ, R8 ;  /* 0x000000ffff161224 */ /* 0x000fd400078e0008 */
[----:B------:R-:W-:Y:S01]  /*0ae0*/  @P0 IMAD.MOV.U32 R23, RZ, RZ, R8 ;  /* 0x000000ffff170224 */ /* 0x000fe200078e0008 */
[----:B------:R-:W-:Y:S06]  /*0af0*/  @P5 BRA `(.L_x_7) ;  /* 0xfffffffc00ac5947 */ /* 0x000fec000383ffff */
        /* <DEDUP_REMOVED lines=13> */
[--C-:B------:R-:W-:Y:S01]  /*0bd0*/  @P3 IMAD.MOV.U32 R8, RZ, RZ, R12.reuse ;  /* 0x000000ffff083224 */ /* 0x100fe200078e000c */
[C---:B------:R-:W-:Y:S01]  /*0be0*/  ISETP.EQ.AND P3, PT, R7.reuse, -0x4, PT ;  /* 0xfffffffc0700780c */ /* 0x040fe20003f62270 */
[----:B------:R-:W-:Y:S02]  /*0bf0*/  @P4 IMAD.MOV.U32 R4, RZ, RZ, R12 ;  /* 0x000000ffff044224 */ /* 0x000fe400078e000c */
[----:B------:R-:W-:Y:S01]  /*0c00*/  @P4 IMAD.MOV.U32 R8, RZ, RZ, R19 ;  /* 0x000000ffff084224 */ /* 0x000fe200078e0013 */
[----:B------:R-:W-:Y:S01]  /*0c10*/  ISETP.EQ.AND P4, PT, R7, RZ, PT ;  /* 0x000000ff0700720c */ /* 0x000fe20003f82270 */
[--C-:B------:R-:W-:Y:S01]  /*0c20*/  @P0 IMAD.MOV.U32 R8, RZ, RZ, R20.reuse ;  /* 0x000000ffff080224 */ /* 0x100fe200078e0014 */
[----:B------:R-:W-:Y:S01]  /*0c30*/  @P0 MOV R4, R19 ;  /* 0x0000001300040202 */ /* 0x000fe20000000f00 */
[----:B------:R-:W-:Y:S02]  /*0c40*/  @P1 IMAD.MOV.U32 R4, RZ, RZ, R20 ;  /* 0x000000ffff041224 */ /* 0x000fe400078e0014 */
[----:B------:R-:W-:-:S02]  /*0c50*/  @P1 IMAD.MOV.U32 R8, RZ, RZ, R21 ;  /* 0x000000ffff081224 */ /* 0x000fc400078e0015 */
[----:B------:R-:W-:Y:S02]  /*0c60*/  @P2 IMAD.MOV.U32 R4, RZ, RZ, R21 ;  /* 0x000000ffff042224 */ /* 0x000fe400078e0015 */
[--C-:B------:R-:W-:Y:S02]  /*0c70*/  @P2 IMAD.MOV.U32 R8, RZ, RZ, R22.reuse ;  /* 0x000000ffff082224 */ /* 0x100fe400078e0016 */
[----:B------:R-:W-:Y:S02]  /*0c80*/  @P3 IMAD.MOV.U32 R4, RZ, RZ, R22 ;  /* 0x000000ffff043224 */ /* 0x000fe400078e0016 */
[----:B------:R-:W-:Y:S01]  /*0c90*/  @P3 IMAD.MOV.U32 R8, RZ, RZ, R23 ;  /* 0x000000ffff083224 */ /* 0x000fe200078e0017 */
[----:B------:R-:W-:Y:S01]  /*0ca0*/  @P4 MOV R4, R23 ;  /* 0x0000001700044202 */ /* 0x000fe20000000f00 */
        /* <DEDUP_REMOVED lines=14> */
.L_x_9:
[----:B------:R-:W-:Y:S05]  /*0d90*/  BSYNC.RECONVERGENT B1 ;  /* 0x0000000000017941 */ /* 0x000fea0003800200 */
.L_x_8:
        /* <DEDUP_REMOVED lines=18> */
.L_x_6:
[----:B------:R-:W-:Y:S05]  /*0ec0*/  BSYNC.RECONVERGENT B0 ;  /* 0x0000000000007941 */ /* 0x000fea0003800200 */
.L_x_5:
[----:B------:R-:W-:Y:S01]  /*0ed0*/  FMUL R5, R8, R8 ;  /* 0x0000000808057220 */ /* 0x000fe20000400000 */
[C---:B------:R-:W-:Y:S01]  /*0ee0*/  LOP3.LUT R4, R9.reuse, 0x1, RZ, 0xc0, !PT ;  /* 0x0000000109047812 */ /* 0x040fe200078ec0ff */
[----:B------:R-:W-:Y:S02]  /*0ef0*/  VIADD R9, R9, 0x1 ;  /* 0x0000000109097836 */ /* 0x000fe40000000000 */
[----:B------:R-:W-:Y:S01]  /*0f00*/  FFMA R14, R5, R14, -0.0013887860113754868507 ;  /* 0xbab607ed050e7423 */ /* 0x000fe2000000000e */
[----:B------:R-:W-:Y:S01]  /*0f10*/  ISETP.NE.U32.AND P0, PT, R4, 0x1, PT ;  /* 0x000000010400780c */ /* 0x000fe20003f05070 */
[----:B------:R-:W-:Y:S01]  /*0f20*/  VIADD R10, R10, 0x1 ;  /* 0x000000010a0a7836 */ /* 0x000fe20000000000 */
[----:B------:R-:W-:Y:S02]  /*0f30*/  LOP3.LUT P1, RZ, R9, 0x2, RZ, 0xc0, !PT ;  /* 0x0000000209ff7812 */ /* 0x000fe4000782c0ff */
[----:B------:R-:W-:Y:S02]  /*0f40*/  FSEL R4, R15, 0.0083327032625675201416, P0 ;  /* 0x3c0885e40f047808 */ /* 0x000fe40000000000 */
[----:B------:R-:W-:-:S02]  /*0f50*/  FSEL R14, R14, -0.00019574658654164522886, P0 ;  /* 0xb94d41530e0e7808 */ /* 0x000fc40000000000 */
[----:B------:R-:W-:Y:S02]  /*0f60*/  FSEL R8, R8, 1, !P0 ;  /* 0x3f80000008087808 */ /* 0x000fe40004000000 */
[----:B------:R-:W-:Y:S01]  /*0f70*/  FSEL R9, -R16, -0.16666662693023681641, P0 ;  /* 0xbe2aaaa810097808 */ /* 0x000fe20000000100 */
[C---:B------:R-:W-:Y:S01]  /*0f80*/  FFMA R4, R5.reuse, R14, R4 ;  /* 0x0000000e05047223 */ /* 0x040fe20000000004 */
[----:B------:R-:W-:Y:S01]  /*0f90*/  ISETP.NE.AND P0, PT, R10, 0x64, PT ;  /* 0x000000640a00780c */ /* 0x000fe20003f05270 */
[C---:B------:R-:W-:Y:S02]  /*0fa0*/  FFMA R7, R5.reuse, R8, RZ ;  /* 0x0000000805077223 */ /* 0x040fe400000000ff */
[----:B------:R-:W-:-:S04]  /*0fb0*/  FFMA R4, R5, R4, R9 ;  /* 0x0000000405047223 */ /* 0x000fc80000000009 */
[----:B------:R-:W-:-:S04]  /*0fc0*/  FFMA R4, R7, R4, R8 ;  /* 0x0000000407047223 */ /* 0x000fc80000000008 */
[----:B------:R-:W-:-:S04]  /*0fd0*/  @P1 FADD R4, RZ, -R4 ;  /* 0x80000004ff041221 */ /* 0x000fc80000000000 */
[----:B------:R-:W-:Y:S01]  /*0fe0*/  FFMA R13, R17, R4, 0.0010000000474974513054 ;  /* 0x3a83126f110d7423 */ /* 0x000fe20000000004 */
[----:B------:R-:W-:Y:S06]  /*0ff0*/  @P0 BRA `(.L_x_10) ;  /* 0xfffffff0004c0947 */ /* 0x000fec000383ffff */
[----:B------:R0:W-:Y:S01]  /*1000*/  STG.E desc[UR6][R2.64], R13 ;  /* 0x0000000d02007986 */ /* 0x0001e2000c101906 */
[----:B------:R-:W-:-:S13]  /*1010*/  ISETP.NE.AND P2, PT, R18, RZ, PT ;  /* 0x000000ff1200720c */ /* 0x000fda0003f45270 */
[----:B0-----:R-:W-:Y:S05]  /*1020*/  @!P2 BRA `(.L_x_11) ;  /* 0xfffffff00020a947 */ /* 0x001fea000383ffff */
[----:B------:R-:W-:Y:S05]  /*1030*/  EXIT ;  /* 0x000000000000794d */ /* 0x000fea0003800000 */
.L_x_12:
[----:B------:R-:W-:-:S00]  /*1040*/  BRA `(.L_x_12) ;  /* 0xfffffffc00fc7947 */ /* 0x000fc0000383ffff */
[----:B------:R-:W-:-:S00]  /*1050*/  NOP ;  /* 0x0000000000007918 */ /* 0x000fc00000000000 */
        /* <DEDUP_REMOVED lines=10> */
.L_x_13:


//--------------------- .nv.global.init           --------------------------
	.section	.nv.global.init,"aw",@progbits
	.align	4
.nv.global.init:
	.type		__cudart_i2opi_f,@object
	.size		__cudart_i2opi_f,(.L_0 - __cudart_i2opi_f)
__cudart_i2opi_f:
        /*0000*/ 	.byte	0x41, 0x90, 0x43, 0x3c, 0x99, 0x95, 0x62, 0xdb, 0xc0, 0xdd, 0x34, 0xf5, 0xd1, 0x57, 0x27, 0xfc
        /*0010*/ 	.byte	0x29, 0x15, 0x44, 0x4e, 0x6e, 0x83, 0xf9, 0xa2
.L_0:


//--------------------- .nv.shared.reserved.0     --------------------------
	.section	.nv.shared.reserved.0,"aw",@nobits
	.weak		__nv_reservedSMEM_offset_0_alias
	.size		__nv_reservedSMEM_offset_0_alias, 0, 64
	.other		__nv_reservedSMEM_offset_0_alias,@"STO_CUDA_RESERVED_SHARED STV_DEFAULT"
__nv_reservedSMEM_offset_0_alias:
	.zero		0
	.zero		64


//--------------------- .nv.constant0._Z13process_chunkPfi --------------------------
	.section	.nv.constant0._Z13process_chunkPfi,"a",@progbits
	.sectionflags	@""
	.align	4
.nv.constant0._Z13process_chunkPfi:
	.zero		908


//--------------------- SYMBOLS --------------------------

	.type		.nv.reservedSmem.offset0,@object
	.size		.nv.reservedSmem.offset0,0x4
